//
// Generated by NVIDIA NVVM Compiler
//
// Compiler Build ID: CL-36424714
// Cuda compilation tools, release 13.0, V13.0.88
// Based on NVVM 20.0.0
//

.version 9.0
.target sm_100
.address_size 64

	// .globl	_Z15my_first_kernelv
.extern .func  (.param .b32 func_retval0) vprintf
(
	.param .b64 vprintf_param_0,
	.param .b64 vprintf_param_1
)
;
.global .align 1 .b8 $str[73] = {72, 101, 108, 108, 111, 32, 87, 111, 114, 108, 100, 32, 102, 114, 111, 109, 32, 116, 104, 114, 101, 97, 100, 40, 116, 104, 114, 101, 97, 100, 32, 105, 110, 100, 101, 120, 58, 32, 40, 37, 100, 44, 32, 37, 100, 41, 44, 32, 98, 108, 111, 99, 107, 32, 105, 110, 100, 101, 120, 58, 32, 40, 37, 100, 44, 32, 37, 100, 41, 41, 33, 10};

.visible .entry _Z15my_first_kernelv()
{
	.local .align 16 .b8 	__local_depot0[16];
	.reg .b64 	%SP;
	.reg .b64 	%SPL;
	.reg .b32 	%r<7>;
	.reg .b64 	%rd<5>;

	mov.u64 	%SPL, __local_depot0;
	cvta.local.u64 	%SP, %SPL;
	add.u64 	%rd1, %SP, 0;
	add.u64 	%rd2, %SPL, 0;
	mov.u32 	%r1, %tid.x;
	mov.u32 	%r2, %tid.y;
	mov.u32 	%r3, %ctaid.x;
	mov.u32 	%r4, %ctaid.y;
	st.local.v4.u32 	[%rd2], {%r2, %r1, %r4, %r3};
	mov.u64 	%rd3, $str;
	cvta.global.u64 	%rd4, %rd3;
	{ // callseq 0, 0
	.param .b64 param0;
	st.param.b64 	[param0], %rd4;
	.param .b64 param1;
	st.param.b64 	[param1], %rd1;
	.param .b32 retval0;
	call.uni (retval0), 
	vprintf, 
	(
	param0, 
	param1
	);
	ld.param.b32 	%r5, [retval0];
	} // callseq 0
	ret;

}


// ===== COMPILED SASS (sm_100) =====

	.target	sm_100

	.elftype	@"ET_EXEC"


//--------------------- .note.nv.tkinfo           --------------------------
	.section	.note.nv.tkinfo,"",@"SHT_NOTE"
	.sectionflags	@"SHF_NOTE_NV_TKINFO"
	.tkinfo
        /*0018*/ 	.word	0x00000002
        /*0030*/ 	.string	""
        /*0030*/ 	.string	"ptxas"
        /*0030*/ 	.string	"Cuda compilation tools, release 13.0, V13.0.88"
        /*0030*/ 	.string	"Build cuda_13.0.r13.0/compiler.36424714_0"
        /*0030*/ 	.string	"-arch sm_100 -m 64 "



//--------------------- .note.nv.cuinfo           --------------------------
	.section	.note.nv.cuinfo,"",@"SHT_NOTE"
	.sectionflags	@"SHF_NOTE_NV_CUINFO"
        /*0018*/ 	.short	0x0002
        /*001a*/ 	.short	0x0064
        /*001c*/ 	.short	0x0082
	.zero		2


//--------------------- .nv.info                  --------------------------
	.section	.nv.info,"",@"SHT_CUDA_INFO"
	.align	4


	//----- nvinfo : EIATTR_REGCOUNT
	.align		4
        /*0000*/ 	.byte	0x04, 0x2f
        /*0002*/ 	.short	(.L_2 - .L_1)
	.align		4
.L_1:
        /*0004*/ 	.word	index@(_Z15my_first_kernelv)
        /*0008*/ 	.word	0x00000018


	//----- nvinfo : EIATTR_FRAME_SIZE
	.align		4
.L_2:
        /*000c*/ 	.byte	0x04, 0x11
        /*000e*/ 	.short	(.L_4 - .L_3)
	.align		4
.L_3:
        /*0010*/ 	.word	index@(_Z15my_first_kernelv)
        /*0014*/ 	.word	0x00000010


	//----- nvinfo : EIATTR_MIN_STACK_SIZE
	.align		4
.L_4:
        /*0018*/ 	.byte	0x04, 0x12
        /*001a*/ 	.short	(.L_6 - .L_5)
	.align		4
.L_5:
        /*001c*/ 	.word	index@(_Z15my_first_kernelv)
        /*0020*/ 	.word	0x00000010
.L_6:


//--------------------- .nv.compat                --------------------------
	.section	.nv.compat,"",@"SHT_CUDA_COMPAT_INFO"
	.align	4
        /*0000*/ 	.byte	0x02, 0x09, 0x00, 0x00, 0x02, 0x02, 0x01, 0x00, 0x02, 0x05, 0x05, 0x00, 0x03, 0x07, 0x01, 0x01
        /*0010*/ 	.byte	0x02, 0x03, 0x00, 0x00, 0x02, 0x06, 0x01, 0x00, 0x04, 0x0b, 0x08, 0x00, 0x09, 0x00, 0x00, 0x00
        /*0020*/ 	.byte	0x00, 0x00, 0x00, 0x00


//--------------------- .nv.info._Z15my_first_kernelv --------------------------
	.section	.nv.info._Z15my_first_kernelv,"",@"SHT_CUDA_INFO"
	.sectionflags	@""
	.align	4


	//----- nvinfo : EIATTR_CUDA_API_VERSION
	.align		4
        /*0000*/ 	.byte	0x04, 0x37
        /*0002*/ 	.short	(.L_8 - .L_7)
.L_7:
        /*0004*/ 	.word	0x00000082


	//----- nvinfo : EIATTR_SPARSE_MMA_MASK
	.align		4
.L_8:
        /*0008*/ 	.byte	0x03, 0x50
        /*000a*/ 	.short	0x0000


	//----- nvinfo : EIATTR_MAXREG_COUNT
	.align		4
        /*000c*/ 	.byte	0x03, 0x1b
        /*000e*/ 	.short	0x00ff


	//----- nvinfo : EIATTR_EXTERNS
	.align		4
        /*0010*/ 	.byte	0x04, 0x0f
        /*0012*/ 	.short	(.L_10 - .L_9)


	//   ....[0]....
	.align		4
.L_9:
        /*0014*/ 	.word	index@(vprintf)


	//----- nvinfo : EIATTR_MERCURY_ISA_VERSION
	.align		4
.L_10:
        /*0018*/ 	.byte	0x03, 0x5f
        /*001a*/ 	.short	0x0101


	//----- nvinfo : EIATTR_VRC_CTA_INIT_COUNT
	.align		4
        /*001c*/ 	.byte	0x02, 0x4a
	.zero		1
	.zero		1


	//----- nvinfo : EIATTR_SYSCALL_OFFSETS
	.align		4
        /*0020*/ 	.byte	0x04, 0x46
        /*0022*/ 	.short	(.L_12 - .L_11)


	//   ....[0]....
.L_11:
        /*0024*/ 	.word	0x00000110


	//----- nvinfo : EIATTR_EXIT_INSTR_OFFSETS
	.align		4
.L_12:
        /*0028*/ 	.byte	0x04, 0x1c
        /*002a*/ 	.short	(.L_14 - .L_13)


	//   ....[0]....
.L_13:
        /*002c*/ 	.word	0x00000120


	//----- nvinfo : EIATTR_SW_WAR
	.align		4
.L_14:
        /*0030*/ 	.byte	0x04, 0x36
        /*0032*/ 	.short	(.L_16 - .L_15)
.L_15:
        /*0034*/ 	.word	0x00000008
.L_16:


//--------------------- .nv.callgraph             --------------------------
	.section	.nv.callgraph,"",@"SHT_CUDA_CALLGRAPH"
	.align	4
	.sectionentsize	8
	.align		4
        /*0000*/ 	.word	0x00000000
	.align		4
        /*0004*/ 	.word	0xffffffff
	.align		4
        /*0008*/ 	.word	index@(_Z15my_first_kernelv)
	.align		4
        /*000c*/ 	.word	index@(vprintf)
	.align		4
        /*0010*/ 	.word	0x00000000
	.align		4
        /*0014*/ 	.word	0xfffffffe
	.align		4
        /*0018*/ 	.word	0x00000000
	.align		4
        /*001c*/ 	.word	0xfffffffd
	.align		4
        /*0020*/ 	.word	0x00000000
	.align		4
        /*0024*/ 	.word	0xfffffffc


//--------------------- .nv.constant4             --------------------------
	.section	.nv.constant4,"a",@progbits
	.align	8
	.align		8
.nv.constant4:
        /*0000*/ 	.dword	vprintf
	.align		8
        /*0008*/ 	.dword	$str


//--------------------- .text._Z15my_first_kernelv --------------------------
	.section	.text._Z15my_first_kernelv,"ax",@progbits
	.align	128
        .global         _Z15my_first_kernelv
        .type           _Z15my_first_kernelv,@function
        .size           _Z15my_first_kernelv,(.L_x_2 - _Z15my_first_kernelv)
        .other          _Z15my_first_kernelv,@"STO_CUDA_ENTRY STV_DEFAULT"
_Z15my_first_kernelv:
.text._Z15my_first_kernelv:
[----:B------:R-:W0:Y:S01]  /*0000*/  LDC R1, c[0x0][0x37c] ;  /* 0x0000df00ff017b82 */ /* 0x000e220000000800 */
[----:B------:R-:W1:Y:S01]  /*0010*/  S2R R9, SR_TID.X ;  /* 0x0000000000097919 */ /* 0x000e620000002100 */
[----:B0-----:R-:W-:Y:S01]  /*0020*/  VIADD R1, R1, 0xfffffff0 ;  /* 0xfffffff001017836 */ /* 0x001fe20000000000 */
[----:B------:R-:W-:Y:S01]  /*0030*/  MOV R0, 0x0 ;  /* 0x0000000000007802 */ /* 0x000fe20000000f00 */
[----:B------:R-:W0:Y:S01]  /*0040*/  LDCU UR4, c[0x0][0x2f8] ;  /* 0x00005f00ff0477ac */ /* 0x000e220008000800 */
[----:B------:R-:W1:Y:S03]  /*0050*/  S2R R8, SR_TID.Y ;  /* 0x0000000000087919 */ /* 0x000e660000002200 */
[----:B------:R2:W3:Y:S01]  /*0060*/  LDC.64 R2, c[0x4][R0] ;  /* 0x0100000000027b82 */ /* 0x0004e20000000a00 */
[----:B------:R-:W4:Y:S01]  /*0070*/  LDCU.64 UR6, c[0x4][0x8] ;  /* 0x01000100ff0677ac */ /* 0x000f220008000a00 */
[----:B------:R-:W1:Y:S01]  /*0080*/  S2R R11, SR_CTAID.X ;  /* 0x00000000000b7919 */ /* 0x000e620000002500 */
[----:B------:R-:W5:Y:S01]  /*0090*/  LDCU UR5, c[0x0][0x2fc] ;  /* 0x00005f80ff0577ac */ /* 0x000f620008000800 */
[----:B------:R-:W1:Y:S01]  /*00a0*/  S2R R10, SR_CTAID.Y ;  /* 0x00000000000a7919 */ /* 0x000e620000002600 */
[----:B0-----:R-:W-:Y:S01]  /*00b0*/  IADD3 R6, P0, PT, R1, UR4, RZ ;  /* 0x0000000401067c10 */ /* 0x001fe2000ff1e0ff */
[----:B----4-:R-:W-:Y:S01]  /*00c0*/  IMAD.U32 R4, RZ, RZ, UR6 ;  /* 0x00000006ff047e24 */ /* 0x010fe2000f8e00ff */
[----:B------:R-:W-:-:S03]  /*00d0*/  MOV R5, UR7 ;  /* 0x0000000700057c02 */ /* 0x000fc60008000f00 */
[----:B-----5:R-:W-:Y:S01]  /*00e0*/  IMAD.X R7, RZ, RZ, UR5, P0 ;  /* 0x00000005ff077e24 */ /* 0x020fe200080e06ff */
[----:B-1----:R2:W-:Y:S07]  /*00f0*/  STL.128 [R1], R8 ;  /* 0x0000000801007387 */ /* 0x0025ee0000100c00 */
[----:B------:R-:W-:-:S07]  /*0100*/  LEPC R20, `(.L_x_0) ;  /* 0x000000001014794e */ /* 0x000fce0000000000 */
[----:B--23--:R-:W-:Y:S05]  /*0110*/  CALL.ABS.NOINC R2 ;  /* 0x0000000002007343 */ /* 0x00cfea0003c00000 */
.L_x_0:
[----:B------:R-:W-:Y:S05]  /*0120*/  EXIT ;  /* 0x000000000000794d */ /* 0x000fea0003800000 */
.L_x_1:
[----:B------:R-:W-:-:S00]  /*0130*/  BRA `(.L_x_1) ;  /* 0xfffffffc00fc7947 */ /* 0x000fc0000383ffff */
[----:B------:R-:W-:-:S00]  /*0140*/  NOP ;  /* 0x0000000000007918 */ /* 0x000fc00000000000 */
        /* <DEDUP_REMOVED lines=11> */
.L_x_2:


//--------------------- .nv.global.init           --------------------------
	.section	.nv.global.init,"aw",@progbits
.nv.global.init:
	.type		$str,@object
	.size		$str,(.L_0 - $str)
$str:
        /*0000*/ 	.byte	0x48, 0x65, 0x6c, 0x6c, 0x6f, 0x20, 0x57, 0x6f, 0x72, 0x6c, 0x64, 0x20, 0x66, 0x72, 0x6f, 0x6d
        /*0010*/ 	.byte	0x20, 0x74, 0x68, 0x72, 0x65, 0x61, 0x64, 0x28, 0x74, 0x68, 0x72, 0x65, 0x61, 0x64, 0x20, 0x69
        /*0020*/ 	.byte	0x6e, 0x64, 0x65, 0x78, 0x3a, 0x20, 0x28, 0x25, 0x64, 0x2c, 0x20, 0x25, 0x64, 0x29, 0x2c, 0x20
        /*0030*/ 	.byte	0x62, 0x6c, 0x6f, 0x63, 0x6b, 0x20, 0x69, 0x6e, 0x64, 0x65, 0x78, 0x3a, 0x20, 0x28, 0x25, 0x64
        /*0040*/ 	.byte	0x2c, 0x20, 0x25, 0x64, 0x29, 0x29, 0x21, 0x0a, 0x00
.L_0:


//--------------------- .nv.shared.reserved.0     --------------------------
	.section	.nv.shared.reserved.0,"aw",@nobits
	.weak		__nv_reservedSMEM_offset_0_alias
	.size		__nv_reservedSMEM_offset_0_alias, 0, 64
	.other		__nv_reservedSMEM_offset_0_alias,@"STO_CUDA_RESERVED_SHARED STV_DEFAULT"
__nv_reservedSMEM_offset_0_alias:
	.zero		0
	.zero		64


//--------------------- .nv.constant0._Z15my_first_kernelv --------------------------
	.section	.nv.constant0._Z15my_first_kernelv,"a",@progbits
	.sectionflags	@""
	.align	4
.nv.constant0._Z15my_first_kernelv:
	.zero		896


//--------------------- SYMBOLS --------------------------

	.type		.nv.reservedSmem.offset0,@object
	.size		.nv.reservedSmem.offset0,0x4
	.type		vprintf,@function
